	.headerflags	@"EF_CUDA_TEXMODE_UNIFIED EF_CUDA_64BIT_ADDRESS EF_CUDA_ACCELERATORS EF_CUDA_SM90 EF_CUDA_VIRTUAL_SM(EF_CUDA_SM90)"
	.elftype	@"ET_EXEC"


//--------------------- .nv.info                  --------------------------
	.section	.nv.info,"",@"SHT_CUDA_INFO"
	.align	4


	//----- nvinfo : EIATTR_REGCOUNT
	.align		4
        /*0000*/ 	.byte	0x04, 0x2f
        /*0002*/ 	.short	(.L_3 - .L_2)
	.align		4
.L_2:
        /*0004*/ 	.word	index@(triton_poi_fused__native_batch_norm_legit_no_training_add_relu_11)
        /*0008*/ 	.word	0x00000020


	//----- nvinfo : EIATTR_MIN_STACK_SIZE
	.align		4
.L_3:
        /*000c*/ 	.byte	0x04, 0x12
        /*000e*/ 	.short	(.L_5 - .L_4)
	.align		4
.L_4:
        /*0010*/ 	.word	index@(triton_poi_fused__native_batch_norm_legit_no_training_add_relu_11)
        /*0014*/ 	.word	0x00000000


	//----- nvinfo : EIATTR_FRAME_SIZE
	.align		4
.L_5:
        /*0018*/ 	.byte	0x04, 0x11
        /*001a*/ 	.short	(.L_7 - .L_6)
	.align		4
.L_6:
        /*001c*/ 	.word	index@(triton_poi_fused__native_batch_norm_legit_no_training_add_relu_11)
        /*0020*/ 	.word	0x00000000


	//----- nvinfo : EIATTR_MIN_STACK_SIZE
	.align		4
.L_7:
        /*0024*/ 	.byte	0x04, 0x12
        /*0026*/ 	.short	(.L_9 - .L_8)
	.align		4
.L_8:
        /*0028*/ 	.word	index@(triton_poi_fused__native_batch_norm_legit_no_training_add_relu_11)
        /*002c*/ 	.word	0x00000000
.L_9:


//--------------------- .nv.info.triton_poi_fused__native_batch_norm_legit_no_training_add_relu_11 --------------------------
	.section	.nv.info.triton_poi_fused__native_batch_norm_legit_no_training_add_relu_11,"",@"SHT_CUDA_INFO"
	.sectionflags	@""
	.align	4


	//----- nvinfo : EIATTR_CUDA_API_VERSION
	.align		4
        /*0000*/ 	.byte	0x04, 0x37
        /*0002*/ 	.short	(.L_11 - .L_10)
.L_10:
        /*0004*/ 	.word	0x0000007c


	//----- nvinfo : EIATTR_KPARAM_INFO
	.align		4
.L_11:
        /*0008*/ 	.byte	0x04, 0x17
        /*000a*/ 	.short	(.L_13 - .L_12)
.L_12:
        /*000c*/ 	.word	0x00000000
        /*0010*/ 	.short	0x0008
        /*0012*/ 	.short	0x003c
        /*0014*/ 	.byte	0x00, 0xf0, 0x11, 0x00


	//----- nvinfo : EIATTR_KPARAM_INFO
	.align		4
.L_13:
        /*0018*/ 	.byte	0x04, 0x17
        /*001a*/ 	.short	(.L_15 - .L_14)
.L_14:
        /*001c*/ 	.word	0x00000000
        /*0020*/ 	.short	0x0007
        /*0022*/ 	.short	0x0038
        /*0024*/ 	.byte	0x00, 0xf0, 0x11, 0x00


	//----- nvinfo : EIATTR_KPARAM_INFO
	.align		4
.L_15:
        /*0028*/ 	.byte	0x04, 0x17
        /*002a*/ 	.short	(.L_17 - .L_16)
.L_16:
        /*002c*/ 	.word	0x00000000
        /*0030*/ 	.short	0x0006
        /*0032*/ 	.short	0x0030
        /*0034*/ 	.byte	0x00, 0xf4, 0x21, 0x00


	//----- nvinfo : EIATTR_KPARAM_INFO
	.align		4
.L_17:
        /*0038*/ 	.byte	0x04, 0x17
        /*003a*/ 	.short	(.L_19 - .L_18)
.L_18:
        /*003c*/ 	.word	0x00000000
        /*0040*/ 	.short	0x0005
        /*0042*/ 	.short	0x0028
        /*0044*/ 	.byte	0x00, 0xf4, 0x21, 0x00


	//----- nvinfo : EIATTR_KPARAM_INFO
	.align		4
.L_19:
        /*0048*/ 	.byte	0x04, 0x17
        /*004a*/ 	.short	(.L_21 - .L_20)
.L_20:
        /*004c*/ 	.word	0x00000000
        /*0050*/ 	.short	0x0004
        /*0052*/ 	.short	0x0020
        /*0054*/ 	.byte	0x00, 0xf4, 0x21, 0x00


	//----- nvinfo : EIATTR_KPARAM_INFO
	.align		4
.L_21:
        /*0058*/ 	.byte	0x04, 0x17
        /*005a*/ 	.short	(.L_23 - .L_22)
.L_22:
        /*005c*/ 	.word	0x00000000
        /*0060*/ 	.short	0x0003
        /*0062*/ 	.short	0x0018
        /*0064*/ 	.byte	0x00, 0xf4, 0x21, 0x00


	//----- nvinfo : EIATTR_KPARAM_INFO
	.align		4
.L_23:
        /*0068*/ 	.byte	0x04, 0x17
        /*006a*/ 	.short	(.L_25 - .L_24)
.L_24:
        /*006c*/ 	.word	0x00000000
        /*0070*/ 	.short	0x0002
        /*0072*/ 	.short	0x0010
        /*0074*/ 	.byte	0x00, 0xf4, 0x21, 0x00


	//----- nvinfo : EIATTR_KPARAM_INFO
	.align		4
.L_25:
        /*0078*/ 	.byte	0x04, 0x17
        /*007a*/ 	.short	(.L_27 - .L_26)
.L_26:
        /*007c*/ 	.word	0x00000000
        /*0080*/ 	.short	0x0001
        /*0082*/ 	.short	0x0008
        /*0084*/ 	.byte	0x00, 0xf4, 0x21, 0x00


	//----- nvinfo : EIATTR_KPARAM_INFO
	.align		4
.L_27:
        /*0088*/ 	.byte	0x04, 0x17
        /*008a*/ 	.short	(.L_29 - .L_28)
.L_28:
        /*008c*/ 	.word	0x00000000
        /*0090*/ 	.short	0x0000
        /*0092*/ 	.short	0x0000
        /*0094*/ 	.byte	0x00, 0xf4, 0x21, 0x00


	//----- nvinfo : EIATTR_SPARSE_MMA_MASK
	.align		4
.L_29:
        /*0098*/ 	.byte	0x03, 0x50
        /*009a*/ 	.short	0x0000


	//----- nvinfo : EIATTR_MAXREG_COUNT
	.align		4
        /*009c*/ 	.byte	0x03, 0x1b
        /*009e*/ 	.short	0x00ff


	//----- nvinfo : EIATTR_EXIT_INSTR_OFFSETS
	.align		4
        /*00a0*/ 	.byte	0x04, 0x1c
        /*00a2*/ 	.short	(.L_31 - .L_30)


	//   ....[0]....
.L_30:
        /*00a4*/ 	.word	0x00000e10


	//   ....[1]....
        /*00a8*/ 	.word	0x00000eb0


	//----- nvinfo : EIATTR_REQNTID
	.align		4
.L_31:
        /*00ac*/ 	.byte	0x04, 0x10
        /*00ae*/ 	.short	(.L_33 - .L_32)
.L_32:
        /*00b0*/ 	.word	0x00000080
        /*00b4*/ 	.word	0x00000001
        /*00b8*/ 	.word	0x00000001


	//----- nvinfo : EIATTR_CBANK_PARAM_SIZE
	.align		4
.L_33:
        /*00bc*/ 	.byte	0x03, 0x19
        /*00be*/ 	.short	0x0040


	//----- nvinfo : EIATTR_PARAM_CBANK
	.align		4
        /*00c0*/ 	.byte	0x04, 0x0a
        /*00c2*/ 	.short	(.L_35 - .L_34)
	.align		4
.L_34:
        /*00c4*/ 	.word	index@(.nv.constant0.triton_poi_fused__native_batch_norm_legit_no_training_add_relu_11)
        /*00c8*/ 	.short	0x0210
        /*00ca*/ 	.short	0x0040


	//----- nvinfo : EIATTR_SW_WAR
	.align		4
.L_35:
        /*00cc*/ 	.byte	0x04, 0x36
        /*00ce*/ 	.short	(.L_37 - .L_36)
.L_36:
        /*00d0*/ 	.word	0x00000008
.L_37:


//--------------------- .nv.callgraph             --------------------------
	.section	.nv.callgraph,"",@"SHT_CUDA_CALLGRAPH"
	.align	4
	.sectionentsize	8
	.align		4
        /*0000*/ 	.word	0x00000000
	.align		4
        /*0004*/ 	.word	0xffffffff
	.align		4
        /*0008*/ 	.word	0x00000000
	.align		4
        /*000c*/ 	.word	0xfffffffe
	.align		4
        /*0010*/ 	.word	0x00000000
	.align		4
        /*0014*/ 	.word	0xfffffffd
	.align		4
        /*0018*/ 	.word	0x00000000
	.align		4
        /*001c*/ 	.word	0xfffffffc


//--------------------- .nv.constant4             --------------------------
	.section	.nv.constant4,"a",@progbits
	.align	8
	.align		8
.nv.constant4:
        /*0000*/ 	.dword	_$_str
	.align		8
        /*0008*/ 	.dword	_$_str_$_2


//--------------------- .text.triton_poi_fused__native_batch_norm_legit_no_training_add_relu_11 --------------------------
	.section	.text.triton_poi_fused__native_batch_norm_legit_no_training_add_relu_11,"ax",@progbits
	.sectionflags	@"SHF_BARRIERS=1"
	.align	128
        .global         triton_poi_fused__native_batch_norm_legit_no_training_add_relu_11
        .type           triton_poi_fused__native_batch_norm_legit_no_training_add_relu_11,@function
        .size           triton_poi_fused__native_batch_norm_legit_no_training_add_relu_11,(.L_x_1 - triton_poi_fused__native_batch_norm_legit_no_training_add_relu_11)
        .other          triton_poi_fused__native_batch_norm_legit_no_training_add_relu_11,@"STO_CUDA_ENTRY STV_DEFAULT"
triton_poi_fused__native_batch_norm_legit_no_training_add_relu_11:
.text.triton_poi_fused__native_batch_norm_legit_no_training_add_relu_11:
[----:B------:R-:W0:Y:S08]  /*0000*/  LDC R1, c[0x0][0x28] ;  /* 0x00000a00ff017b82 */ /* 0x000e300000000800 */
[----:B------:R-:W1:Y:S01]  /*0010*/  S2UR UR9, SR_CTAID.X ;  /* 0x00000000000979c3 */ /* 0x000e620000002500 */
[----:B------:R-:W-:Y:S01]  /*0020*/  ULDC.64 UR4, c[0x0][0x220] ;  /* 0x0000880000047ab9 */ /* 0x000fe20000000a00 */
[----:B------:R-:W2:Y:S01]  /*0030*/  S2R R0, SR_CTAID.Y ;  /* 0x0000000000007919 */ /* 0x000ea20000002600 */
[----:B------:R-:W-:Y:S01]  /*0040*/  ULDC.64 UR10, c[0x0][0x208] ;  /* 0x00008200000a7ab9 */ /* 0x000fe20000000a00 */
[----:B------:R-:W-:Y:S01]  /*0050*/  ULDC.64 UR6, c[0x0][0x228] ;  /* 0x00008a0000067ab9 */ /* 0x000fe20000000a00 */
[----:B------:R-:W3:Y:S03]  /*0060*/  S2R R2, SR_TID.X ;  /* 0x0000000000027919 */ /* 0x000ee60000002100 */
[----:B------:R-:W4:Y:S01]  /*0070*/  LDC.64 R16, c[0x0][0x210] ;  /* 0x00008400ff107b82 */ /* 0x000f220000000a00 */
[----:B------:R-:W-:-:S02]  /*0080*/  IMAD.MOV.U32 R22, RZ, RZ, RZ ;  /* 0x000000ffff167224 */ /* 0x000fc400078e00ff */
[----:B------:R-:W-:-:S05]  /*0090*/  IMAD.MOV.U32 R3, RZ, RZ, RZ ;  /* 0x000000ffff037224 */ /* 0x000fca00078e00ff */
[----:B------:R-:W5:Y:S01]  /*00a0*/  LDC.64 R14, c[0x0][0x238] ;  /* 0x00008e00ff0e7b82 */ /* 0x000f620000000a00 */
[----:B-1----:R-:W-:Y:S02]  /*00b0*/  UISETP.GE.AND UP0, UPT, UR9, 0x100, UPT ;  /* 0x000001000900788c */ /* 0x002fe4000bf06270 */
[----:B------:R-:W-:-:S04]  /*00c0*/  UIMAD.WIDE UR4, UR9, 0x4, UR4 ;  /* 0x00000004090478a5 */ /* 0x000fc8000f8e0204 */
[----:B------:R-:W-:Y:S02]  /*00d0*/  PLOP3.LUT P0, PT, PT, PT, UP0, 0x80, 0x0 ;  /* 0x000000000000781c */ /* 0x000fe40003f0f008 */
[----:B------:R-:W-:Y:S02]  /*00e0*/  IMAD.U32 R6, RZ, RZ, UR4 ;  /* 0x00000004ff067e24 */ /* 0x000fe4000f8e00ff */
[----:B------:R-:W-:Y:S01]  /*00f0*/  IMAD.U32 R7, RZ, RZ, UR5 ;  /* 0x00000005ff077e24 */ /* 0x000fe2000f8e00ff */
[----:B------:R-:W-:Y:S01]  /*0100*/  PLOP3.LUT P1, PT, PT, PT, UP0, 0x80, 0x0 ;  /* 0x000000000000781c */ /* 0x000fe20003f2f008 */
[----:B------:R-:W-:Y:S01]  /*0110*/  UIMAD.WIDE UR6, UR9, 0x4, UR6 ;  /* 0x00000004090678a5 */ /* 0x000fe2000f8e0206 */
[----:B--2---:R-:W-:Y:S01]  /*0120*/  IMAD.SHL.U32 R9, R0, 0x400, RZ ;  /* 0x0000040000097824 */ /* 0x004fe200078e00ff */
[----:B------:R-:W-:-:S05]  /*0130*/  ULDC.64 UR4, c[0x0][0x218] ;  /* 0x0000860000047ab9 */ /* 0x000fca0000000a00 */
[----:B------:R1:W2:Y:S01]  /*0140*/  @!P0 LDG.E.EL R11, desc[UR10][R6.64] ;  /* 0x0000000a060b8981 */ /* 0x0002a2000c2e1900 */
[----:B------:R-:W-:Y:S01]  /*0150*/  IMAD.U32 R24, RZ, RZ, UR6 ;  /* 0x00000006ff187e24 */ /* 0x000fe2000f8e00ff */
[----:B------:R-:W-:Y:S01]  /*0160*/  PLOP3.LUT P0, PT, PT, PT, UP0, 0x80, 0x0 ;  /* 0x000000000000781c */ /* 0x000fe20003f0f008 */
[----:B------:R-:W-:Y:S01]  /*0170*/  UIMAD.WIDE UR4, UR9, 0x4, UR4 ;  /* 0x00000004090478a5 */ /* 0x000fe2000f8e0204 */
[----:B------:R-:W-:Y:S02]  /*0180*/  MOV R25, UR7 ;  /* 0x0000000700197c02 */ /* 0x000fe40008000f00 */
[----:B---3--:R-:W-:Y:S02]  /*0190*/  LOP3.LUT R27, R9, 0x7f, R2, 0xf8, !PT ;  /* 0x0000007f091b7812 */ /* 0x008fe400078ef802 */
[----:B------:R-:W-:Y:S01]  /*01a0*/  PLOP3.LUT P2, PT, PT, PT, UP0, 0x80, 0x0 ;  /* 0x000000000000781c */ /* 0x000fe20003f4f008 */
[----:B------:R-:W3:Y:S01]  /*01b0*/  @!P1 LDG.E.EL R24, desc[UR10][R24.64] ;  /* 0x0000000a18189981 */ /* 0x000ee2000c2e1900 */
[----:B------:R-:W-:Y:S01]  /*01c0*/  LEA R27, R27, UR9, 0x8 ;  /* 0x000000091b1b7c11 */ /* 0x000fe2000f8e40ff */
[----:B------:R-:W-:Y:S01]  /*01d0*/  IMAD.U32 R5, RZ, RZ, UR5 ;  /* 0x00000005ff057e24 */ /* 0x000fe2000f8e00ff */
[----:B------:R-:W-:-:S02]  /*01e0*/  PLOP3.LUT P1, PT, PT, PT, UP0, 0x80, 0x0 ;  /* 0x000000000000781c */ /* 0x000fc40003f2f008 */
[----:B------:R-:W-:Y:S01]  /*01f0*/  MOV R4, UR4 ;  /* 0x0000000400047c02 */ /* 0x000fe20008000f00 */
[----:B------:R-:W-:Y:S01]  /*0200*/  VIADD R21, R27, 0x18000 ;  /* 0x000180001b157836 */ /* 0x000fe20000000000 */
[----:B------:R-:W-:Y:S01]  /*0210*/  IADD3 R13, R27, 0x10000, RZ ;  /* 0x000100001b0d7810 */ /* 0x000fe20007ffe0ff */
[----:B-1----:R-:W-:Y:S01]  /*0220*/  IMAD.MOV.U32 R7, RZ, RZ, RZ ;  /* 0x000000ffff077224 */ /* 0x002fe200078e00ff */
[----:B------:R-:W-:Y:S01]  /*0230*/  ULDC.64 UR4, c[0x0][0x230] ;  /* 0x00008c0000047ab9 */ /* 0x000fe20000000a00 */
[----:B------:R1:W3:Y:S01]  /*0240*/  @!P0 LDG.E.EL R23, desc[UR10][R4.64] ;  /* 0x0000000a04178981 */ /* 0x0002e2000c2e1900 */
[----:B------:R-:W-:Y:S01]  /*0250*/  PLOP3.LUT P0, PT, PT, PT, UP0, 0x80, 0x0 ;  /* 0x000000000000781c */ /* 0x000fe20003f0f008 */
[--C-:B----4-:R-:W-:Y:S01]  /*0260*/  IMAD.WIDE R12, R13, 0x4, R16.reuse ;  /* 0x000000040d0c7825 */ /* 0x110fe200078e0210 */
[----:B------:R-:W-:Y:S01]  /*0270*/  PLOP3.LUT P3, PT, PT, PT, UP0, 0x80, 0x0 ;  /* 0x000000000000781c */ /* 0x000fe20003f6f008 */
[----:B------:R-:W-:Y:S02]  /*0280*/  UIMAD.WIDE UR4, UR9, 0x4, UR4 ;  /* 0x00000004090478a5 */ /* 0x000fe4000f8e0204 */
[----:B------:R-:W-:Y:S01]  /*0290*/  IMAD.WIDE R20, R21, 0x4, R16 ;  /* 0x0000000415147825 */ /* 0x000fe200078e0210 */
[----:B------:R4:W3:Y:S01]  /*02a0*/  @!P1 LDG.E.EL R22, desc[UR10][R12.64] ;  /* 0x0000000a0c169981 */ /* 0x0008e2000c2e1900 */
[----:B------:R-:W-:-:S03]  /*02b0*/  PLOP3.LUT P1, PT, PT, PT, UP0, 0x80, 0x0 ;  /* 0x000000000000781c */ /* 0x000fc60003f2f008 */
[----:B------:R1:W3:Y:S01]  /*02c0*/  @!P2 LDG.E.EL R7, desc[UR10][R20.64] ;  /* 0x0000000a1407a981 */ /* 0x0002e2000c2e1900 */
[----:B------:R-:W-:Y:S01]  /*02d0*/  PLOP3.LUT P2, PT, PT, PT, UP0, 0x80, 0x0 ;  /* 0x000000000000781c */ /* 0x000fe20003f4f008 */
[----:B------:R-:W-:Y:S01]  /*02e0*/  IMAD.U32 R19, RZ, RZ, UR5 ;  /* 0x00000005ff137e24 */ /* 0x000fe2000f8e00ff */
[----:B------:R-:W-:Y:S01]  /*02f0*/  MOV R18, UR4 ;  /* 0x0000000400127c02 */ /* 0x000fe20008000f00 */
[----:B------:R-:W-:Y:S01]  /*0300*/  IMAD.WIDE R28, R27, 0x4, R16 ;  /* 0x000000041b1c7825 */ /* 0x000fe200078e0210 */
[----:B------:R-:W-:-:S03]  /*0310*/  IADD3 R6, R27, 0x20000, RZ ;  /* 0x000200001b067810 */ /* 0x000fc60007ffe0ff */
[C---:B------:R-:W-:Y:S01]  /*0320*/  VIADD R8, R27.reuse, 0x28000 ;  /* 0x000280001b087836 */ /* 0x040fe20000000000 */
[----:B------:R5:W3:Y:S01]  /*0330*/  @!P3 LDG.E.EL R25, desc[UR10][R18.64] ;  /* 0x0000000a1219b981 */ /* 0x000ae2000c2e1900 */
[----:B-1----:R-:W-:Y:S02]  /*0340*/  CS2R R4, SRZ ;  /* 0x0000000000047805 */ /* 0x002fe4000001ff00 */
[--C-:B----4-:R-:W-:Y:S01]  /*0350*/  IMAD.WIDE R12, R8, 0x4, R16.reuse ;  /* 0x00000004080c7825 */ /* 0x110fe200078e0210 */
[----:B------:R1:W4:Y:S01]  /*0360*/  @!P0 LDG.E.EL R3, desc[UR10][R28.64] ;  /* 0x0000000a1c038981 */ /* 0x000322000c2e1900 */
[----:B------:R-:W-:Y:S02]  /*0370*/  PLOP3.LUT P0, PT, PT, PT, UP0, 0x80, 0x0 ;  /* 0x000000000000781c */ /* 0x000fe40003f0f008 */
[----:B0-----:R-:W-:Y:S01]  /*0380*/  VIADD R21, R27, 0x30000 ;  /* 0x000300001b157836 */ /* 0x001fe20000000000 */
[----:B------:R0:W3:Y:S01]  /*0390*/  @!P2 LDG.E.EL R4, desc[UR10][R12.64] ;  /* 0x0000000a0c04a981 */ /* 0x0000e2000c2e1900 */
[----:B-----5:R-:W-:Y:S01]  /*03a0*/  IMAD.WIDE R18, R6, 0x4, R16 ;  /* 0x0000000406127825 */ /* 0x020fe200078e0210 */
[----:B-1----:R-:W-:-:S04]  /*03b0*/  IADD3 R29, R27, 0x8000, RZ ;  /* 0x000080001b1d7810 */ /* 0x002fc80007ffe0ff */
[----:B------:R1:W5:Y:S01]  /*03c0*/  @!P1 LDG.E.EL R5, desc[UR10][R18.64] ;  /* 0x0000000a12059981 */ /* 0x000362000c2e1900 */
[----:B------:R-:W-:Y:S01]  /*03d0*/  PLOP3.LUT P1, PT, PT, PT, UP0, 0x80, 0x0 ;  /* 0x000000000000781c */ /* 0x000fe20003f2f008 */
[--C-:B0-----:R-:W-:Y:S01]  /*03e0*/  IMAD.WIDE R12, R21, 0x4, R16.reuse ;  /* 0x00000004150c7825 */ /* 0x101fe200078e0210 */
[----:B------:R-:W-:Y:S02]  /*03f0*/  PLOP3.LUT P3, PT, PT, PT, UP0, 0x80, 0x0 ;  /* 0x000000000000781c */ /* 0x000fe40003f6f008 */
[----:B------:R-:W-:Y:S02]  /*0400*/  CS2R R20, SRZ ;  /* 0x0000000000147805 */ /* 0x000fe4000001ff00 */
[----:B------:R-:W-:Y:S01]  /*0410*/  LOP3.LUT R9, R9, 0x7f, R2, 0xf8, !PT ;  /* 0x0000007f09097812 */ /* 0x000fe200078ef802 */
[----:B-1----:R-:W-:-:S03]  /*0420*/  IMAD.WIDE R18, R29, 0x4, R16 ;  /* 0x000000041d127825 */ /* 0x002fc600078e0210 */
[----:B------:R-:W-:Y:S01]  /*0430*/  LEA R9, R9, UR9, 0x8 ;  /* 0x0000000909097c11 */ /* 0x000fe2000f8e40ff */
[----:B------:R-:W-:Y:S01]  /*0440*/  IMAD.MOV.U32 R8, RZ, RZ, RZ ;  /* 0x000000ffff087224 */ /* 0x000fe200078e00ff */
[----:B------:R0:W4:Y:S01]  /*0450*/  @!P0 LDG.E.EL R20, desc[UR10][R18.64] ;  /* 0x0000000a12148981 */ /* 0x000122000c2e1900 */
[----:B------:R-:W-:Y:S02]  /*0460*/  PLOP3.LUT P0, PT, PT, PT, UP0, 0x80, 0x0 ;  /* 0x000000000000781c */ /* 0x000fe40003f0f008 */
[----:B------:R-:W-:Y:S02]  /*0470*/  IADD3 R6, R9, 0x10000, RZ ;  /* 0x0001000009067810 */ /* 0x000fe40007ffe0ff */
[----:B------:R1:W5:Y:S01]  /*0480*/  @!P3 LDG.E.EL R8, desc[UR10][R12.64] ;  /* 0x0000000a0c08b981 */ /* 0x000362000c2e1900 */
[----:B0-----:R-:W-:Y:S01]  /*0490*/  IMAD.WIDE R18, R27, 0x4, R14 ;  /* 0x000000041b127825 */ /* 0x001fe200078e020e */
[----:B------:R-:W-:-:S04]  /*04a0*/  PLOP3.LUT P2, PT, PT, PT, UP0, 0x80, 0x0 ;  /* 0x000000000000781c */ /* 0x000fc80003f4f008 */
[----:B------:R0:W5:Y:S01]  /*04b0*/  @!P1 LDG.E.EL R21, desc[UR10][R18.64] ;  /* 0x0000000a12159981 */ /* 0x000162000c2e1900 */
[----:B------:R-:W-:Y:S02]  /*04c0*/  PLOP3.LUT P1, PT, PT, PT, UP0, 0x80, 0x0 ;  /* 0x000000000000781c */ /* 0x000fe40003f2f008 */
[----:B-1----:R-:W-:Y:S01]  /*04d0*/  CS2R R12, SRZ ;  /* 0x00000000000c7805 */ /* 0x002fe2000001ff00 */
[----:B------:R-:W-:Y:S02]  /*04e0*/  IMAD.MOV.U32 R10, RZ, RZ, RZ ;  /* 0x000000ffff0a7224 */ /* 0x000fe400078e00ff */
[----:B0-----:R-:W-:-:S04]  /*04f0*/  IMAD.WIDE R18, R6, 0x4, R14 ;  /* 0x0000000406127825 */ /* 0x001fc800078e020e */
[----:B------:R-:W-:Y:S01]  /*0500*/  VIADD R6, R9, 0x18000 ;  /* 0x0001800009067836 */ /* 0x000fe20000000000 */
[----:B------:R0:W5:Y:S01]  /*0510*/  @!P0 LDG.E.EL R13, desc[UR10][R18.64] ;  /* 0x0000000a120d8981 */ /* 0x000162000c2e1900 */
[----:B------:R-:W-:-:S05]  /*0520*/  IMAD.WIDE R28, R29, 0x4, R14 ;  /* 0x000000041d1c7825 */ /* 0x000fca00078e020e */
[----:B------:R1:W5:Y:S01]  /*0530*/  @!P2 LDG.E.EL R10, desc[UR10][R28.64] ;  /* 0x0000000a1c0aa981 */ /* 0x000362000c2e1900 */
[----:B0-----:R-:W-:-:S05]  /*0540*/  IMAD.WIDE R18, R6, 0x4, R14 ;  /* 0x0000000406127825 */ /* 0x001fca00078e020e */
[----:B------:R0:W5:Y:S01]  /*0550*/  @!P1 LDG.E.EL R12, desc[UR10][R18.64] ;  /* 0x0000000a120c9981 */ /* 0x000162000c2e1900 */
[----:B------:R-:W-:Y:S01]  /*0560*/  PLOP3.LUT P0, PT, PT, PT, UP0, 0x80, 0x0 ;  /* 0x000000000000781c */ /* 0x000fe20003f0f008 */
[----:B------:R-:W-:Y:S01]  /*0570*/  HFMA2.MMA R6, -RZ, RZ, 0, 0 ;  /* 0x00000000ff067435 */ /* 0x000fe200000001ff */
[----:B------:R-:W-:Y:S01]  /*0580*/  VIADD R27, R27, 0x38000 ;  /* 0x000380001b1b7836 */ /* 0x000fe20000000000 */
[----:B------:R-:W-:-:S03]  /*0590*/  PLOP3.LUT P1, PT, PT, PT, UP0, 0x80, 0x0 ;  /* 0x000000000000781c */ /* 0x000fc60003f2f008 */
[----:B-1----:R-:W-:-:S04]  /*05a0*/  IMAD.WIDE R28, R27, 0x4, R16 ;  /* 0x000000041b1c7825 */ /* 0x002fc800078e0210 */
[----:B------:R-:W-:Y:S02]  /*05b0*/  VIADD R17, R9, 0x20000 ;  /* 0x0002000009117836 */ /* 0x000fe40000000000 */
[----:B------:R-:W-:Y:S01]  /*05c0*/  IMAD.MOV.U32 R26, RZ, RZ, RZ ;  /* 0x000000ffff1a7224 */ /* 0x000fe200078e00ff */
[----:B------:R-:W5:Y:S01]  /*05d0*/  @!P0 LDG.E.EL R6, desc[UR10][R28.64] ;  /* 0x0000000a1c068981 */ /* 0x000f62000c2e1900 */
[----:B------:R-:W-:Y:S01]  /*05e0*/  PLOP3.LUT P0, PT, PT, PT, UP0, 0x80, 0x0 ;  /* 0x000000000000781c */ /* 0x000fe20003f0f008 */
[----:B------:R-:W-:Y:S01]  /*05f0*/  IMAD.WIDE R16, R17, 0x4, R14 ;  /* 0x0000000411107825 */ /* 0x000fe200078e020e */
[----:B0-----:R-:W-:-:S04]  /*0600*/  IADD3 R19, R9, 0x28000, RZ ;  /* 0x0002800009137810 */ /* 0x001fc80007ffe0ff */
[----:B------:R0:W5:Y:S01]  /*0610*/  @!P1 LDG.E.EL R26, desc[UR10][R16.64] ;  /* 0x0000000a101a9981 */ /* 0x000162000c2e1900 */
[----:B------:R-:W-:Y:S01]  /*0620*/  IMAD.WIDE R18, R19, 0x4, R14 ;  /* 0x0000000413127825 */ /* 0x000fe200078e020e */
[----:B------:R-:W-:Y:S02]  /*0630*/  PLOP3.LUT P1, PT, PT, PT, UP0, 0x80, 0x0 ;  /* 0x000000000000781c */ /* 0x000fe40003f2f008 */
[----:B0-----:R-:W-:Y:S01]  /*0640*/  CS2R R16, SRZ ;  /* 0x0000000000107805 */ /* 0x001fe2000001ff00 */
[----:B------:R-:W-:-:S05]  /*0650*/  VIADD R29, R9, 0x30000 ;  /* 0x00030000091d7836 */ /* 0x000fca0000000000 */
[----:B------:R-:W5:Y:S01]  /*0660*/  @!P0 LDG.E.EL R16, desc[UR10][R18.64] ;  /* 0x0000000a12108981 */ /* 0x000f62000c2e1900 */
[----:B------:R-:W-:Y:S01]  /*0670*/  PLOP3.LUT P0, PT, PT, PT, UP0, 0x80, 0x0 ;  /* 0x000000000000781c */ /* 0x000fe20003f0f008 */
[----:B------:R-:W-:Y:S02]  /*0680*/  IMAD.MOV.U32 R9, RZ, RZ, RZ ;  /* 0x000000ffff097224 */ /* 0x000fe400078e00ff */
[----:B------:R-:W-:-:S04]  /*0690*/  IMAD.WIDE R28, R29, 0x4, R14 ;  /* 0x000000041d1c7825 */ /* 0x000fc800078e020e */
[----:B------:R-:W-:-:S05]  /*06a0*/  IMAD.WIDE R14, R27, 0x4, R14 ;  /* 0x000000041b0e7825 */ /* 0x000fca00078e020e */
[----:B------:R0:W5:Y:S04]  /*06b0*/  @!P1 LDG.E.EL R17, desc[UR10][R14.64] ;  /* 0x0000000a0e119981 */ /* 0x000168000c2e1900 */
[----:B------:R-:W5:Y:S01]  /*06c0*/  @!P0 LDG.E.EL R9, desc[UR10][R28.64] ;  /* 0x0000000a1c098981 */ /* 0x000f62000c2e1900 */
[----:B------:R-:W-:Y:S01]  /*06d0*/  PLOP3.LUT P0, PT, PT, PT, UP0, 0x80, 0x0 ;  /* 0x000000000000781c */ /* 0x000fe20003f0f008 */
[----:B------:R-:W-:Y:S01]  /*06e0*/  UMOV UR4, URZ ;  /* 0x0000003f00047c82 */ /* 0x000fe20008000000 */
[----:B------:R-:W-:Y:S02]  /*06f0*/  PLOP3.LUT P2, PT, PT, PT, UP0, 0x80, 0x0 ;  /* 0x000000000000781c */ /* 0x000fe40003f4f008 */
[----:B------:R-:W-:Y:S01]  /*0700*/  PLOP3.LUT P3, PT, PT, PT, UP0, 0x80, 0x0 ;  /* 0x000000000000781c */ /* 0x000fe20003f6f008 */
[----:B0-----:R-:W-:Y:S01]  /*0710*/  IMAD.MOV.U32 R14, RZ, RZ, 0x3e800000 ;  /* 0x3e800000ff0e7424 */ /* 0x001fe200078e00ff */
[----:B------:R-:W-:Y:S01]  /*0720*/  PLOP3.LUT P4, PT, PT, PT, UP0, 0x80, 0x0 ;  /* 0x000000000000781c */ /* 0x000fe20003f8f008 */
[----:B------:R-:W-:Y:S01]  /*0730*/  UMOV UR5, URZ ;  /* 0x0000003f00057c82 */ /* 0x000fe20008000000 */
[----:B------:R-:W0:Y:S01]  /*0740*/  S2UR UR8, SR_CgaCtaId ;  /* 0x00000000000879c3 */ /* 0x000e220000008800 */
[----:B------:R-:W-:Y:S01]  /*0750*/  UMOV UR6, URZ ;  /* 0x0000003f00067c82 */ /* 0x000fe20008000000 */
[----:B------:R-:W-:-:S02]  /*0760*/  UMOV UR7, 0x400 ;  /* 0x0000040000077882 */ /* 0x000fc40000000000 */
[----:B0-----:R-:W-:Y:S01]  /*0770*/  UPRMT UR7, UR8, 0x654, UR7 ;  /* 0x0000065408077896 */ /* 0x001fe20008000007 */
[----:B--2---:R-:W-:-:S13]  /*0780*/  @!P0 R2UR UR4, R11 ;  /* 0x000000000b0482ca */ /* 0x004fda00000e0000 */
[----:B------:R-:W-:-:S05]  /*0790*/  MOV R11, UR4 ;  /* 0x00000004000b7c02 */ /* 0x000fca0008000f00 */
[----:B------:R-:W-:-:S04]  /*07a0*/  FADD R11, R11, 9.9999997473787516356e-06 ;  /* 0x3727c5ac0b0b7421 */ /* 0x000fc80000000000 */
[----:B------:R-:W0:Y:S02]  /*07b0*/  MUFU.SQRT R18, R11 ;  /* 0x0000000b00127308 */ /* 0x000e240000002000 */
[C---:B0-----:R-:W-:Y:S02]  /*07c0*/  FSETP.GT.AND P0, PT, R18.reuse, 8.50705917302346158658e+37, PT ;  /* 0x7e8000001200780b */ /* 0x041fe40003f04000 */
[----:B------:R-:W-:Y:S02]  /*07d0*/  FSETP.GEU.AND P1, PT, R18, 1.175494350822287508e-38, PT ;  /* 0x008000001200780b */ /* 0x000fe40003f2e000 */
[----:B------:R-:W-:-:S09]  /*07e0*/  FSEL R11, R14, 1, P0 ;  /* 0x3f8000000e0b7808 */ /* 0x000fd20000000000 */
[----:B------:R-:W-:-:S04]  /*07f0*/  @P0 FMUL R18, R18, 0.25 ;  /* 0x3e80000012120820 */ /* 0x000fc80000400000 */
[----:B------:R-:W-:Y:S01]  /*0800*/  @!P1 FMUL R18, R18, 16777216 ;  /* 0x4b80000012129820 */ /* 0x000fe20000400000 */
[----:B------:R-:W0:Y:S01]  /*0810*/  S2R R14, SR_TID.X ;  /* 0x00000000000e7919 */ /* 0x000e220000002100 */
[----:B------:R-:W-:Y:S01]  /*0820*/  UMOV UR4, URZ ;  /* 0x0000003f00047c82 */ /* 0x000fe20008000000 */
[----:B---3--:R-:W-:-:S03]  /*0830*/  @!P2 R2UR UR4, R23 ;  /* 0x000000001704a2ca */ /* 0x008fc600000e0000 */
[----:B------:R-:W1:Y:S01]  /*0840*/  MUFU.RCP R18, R18 ;  /* 0x0000001200127308 */ /* 0x000e620000001000 */
[----:B------:R-:W-:Y:S01]  /*0850*/  @!P3 R2UR UR5, R24 ;  /* 0x000000001805b2ca */ /* 0x000fe200000e0000 */
[----:B------:R-:W-:Y:S01]  /*0860*/  @!P1 FMUL R11, R11, 16777216 ;  /* 0x4b8000000b0b9820 */ /* 0x000fe20000400000 */
[----:B------:R-:W-:-:S07]  /*0870*/  @!P4 R2UR UR6, R25 ;  /* 0x000000001906c2ca */ /* 0x000fce00000e0000 */
[----:B----4-:R-:W-:Y:S01]  /*0880*/  FADD R24, R20, -UR4 ;  /* 0x8000000414187e21 */ /* 0x010fe20008000000 */
[----:B------:R-:W-:Y:S01]  /*0890*/  FADD R20, R7, -UR4 ;  /* 0x8000000407147e21 */ /* 0x000fe20008000000 */
[----:B------:R-:W-:Y:S01]  /*08a0*/  FADD R22, R22, -UR4 ;  /* 0x8000000416167e21 */ /* 0x000fe20008000000 */
[----:B-1----:R-:W-:Y:S01]  /*08b0*/  FMUL R11, R18, R11 ;  /* 0x0000000b120b7220 */ /* 0x002fe20000400000 */
[----:B------:R-:W-:Y:S01]  /*08c0*/  FADD R18, R3, -UR4 ;  /* 0x8000000403127e21 */ /* 0x000fe20008000000 */
[----:B------:R-:W-:Y:S01]  /*08d0*/  MOV R15, UR5 ;  /* 0x00000005000f7c02 */ /* 0x000fe20008000f00 */
[----:B------:R-:W-:Y:S02]  /*08e0*/  IMAD.U32 R3, RZ, RZ, UR5 ;  /* 0x00000005ff037e24 */ /* 0x000fe4000f8e00ff */
[C---:B------:R-:W-:Y:S01]  /*08f0*/  FMUL R24, R11.reuse, R24 ;  /* 0x000000180b187220 */ /* 0x040fe20000400000 */
[----:B------:R-:W-:Y:S01]  /*0900*/  FMUL R18, R11, R18 ;  /* 0x000000120b127220 */ /* 0x000fe20000400000 */
[----:B------:R-:W-:-:S02]  /*0910*/  IMAD.U32 R7, RZ, RZ, UR5 ;  /* 0x00000005ff077e24 */ /* 0x000fc4000f8e00ff */
[C---:B------:R-:W-:Y:S01]  /*0920*/  FMUL R20, R11.reuse, R20 ;  /* 0x000000140b147220 */ /* 0x040fe20000400000 */
[----:B------:R-:W-:Y:S01]  /*0930*/  FMUL R22, R11, R22 ;  /* 0x000000160b167220 */ /* 0x000fe20000400000 */
[----:B------:R-:W-:Y:S01]  /*0940*/  FFMA R18, R18, R3, UR6 ;  /* 0x0000000612127e23 */ /* 0x000fe20008000003 */
[----:B------:R-:W-:Y:S01]  /*0950*/  FFMA R7, R24, R7, UR6 ;  /* 0x0000000618077e23 */ /* 0x000fe20008000007 */
[----:B------:R-:W-:Y:S01]  /*0960*/  FFMA R15, R20, R15, UR6 ;  /* 0x00000006140f7e23 */ /* 0x000fe2000800000f */
[----:B------:R-:W-:Y:S02]  /*0970*/  FFMA R22, R22, R3, UR6 ;  /* 0x0000000616167e23 */ /* 0x000fe40008000003 */
[C---:B-----5:R-:W-:Y:S01]  /*0980*/  FSETP.GEU.AND P3, PT, R18.reuse, -R21, PT ;  /* 0x800000151200720b */ /* 0x060fe20003f6e000 */
[----:B------:R-:W-:Y:S01]  /*0990*/  FADD R18, R18, R21 ;  /* 0x0000001512127221 */ /* 0x000fe20000000000 */
[----:B0-----:R-:W-:Y:S02]  /*09a0*/  LOP3.LUT R14, R14, 0x7f, RZ, 0xc0, !PT ;  /* 0x0000007f0e0e7812 */ /* 0x001fe400078ec0ff */
[C---:B------:R-:W-:Y:S01]  /*09b0*/  FSETP.GEU.AND P1, PT, R22.reuse, -R13, PT ;  /* 0x8000000d1600720b */ /* 0x040fe20003f2e000 */
[----:B------:R-:W-:Y:S01]  /*09c0*/  FADD R13, R22, R13 ;  /* 0x0000000d160d7221 */ /* 0x000fe20000000000 */
[C---:B------:R-:W-:Y:S01]  /*09d0*/  FSETP.GEU.AND P2, PT, R7.reuse, -R10, PT ;  /* 0x8000000a0700720b */ /* 0x040fe20003f4e000 */
[----:B------:R-:W-:Y:S01]  /*09e0*/  FADD R7, R7, R10 ;  /* 0x0000000a07077221 */ /* 0x000fe20000000000 */
[----:B------:R-:W-:-:S02]  /*09f0*/  FSEL R19, R18, RZ, P3 ;  /* 0x000000ff12137208 */ /* 0x000fc40001800000 */
[C---:B------:R-:W-:Y:S01]  /*0a00*/  FSETP.GEU.AND P0, PT, R15.reuse, -R12, PT ;  /* 0x8000000c0f00720b */ /* 0x040fe20003f0e000 */
[----:B------:R-:W-:Y:S01]  /*0a10*/  FADD R15, R15, R12 ;  /* 0x0000000c0f0f7221 */ /* 0x000fe20000000000 */
[----:B------:R-:W-:Y:S02]  /*0a20*/  LEA R12, R14, UR7, 0x2 ;  /* 0x000000070e0c7c11 */ /* 0x000fe4000f8e10ff */
[----:B------:R-:W-:Y:S02]  /*0a30*/  FSEL R7, R7, RZ, P2 ;  /* 0x000000ff07077208 */ /* 0x000fe40001000000 */
[----:B------:R-:W-:Y:S02]  /*0a40*/  FSEL R21, R13, RZ, P1 ;  /* 0x000000ff0d157208 */ /* 0x000fe40000800000 */
[----:B------:R-:W-:Y:S01]  /*0a50*/  FSEL R15, R15, RZ, P0 ;  /* 0x000000ff0f0f7208 */ /* 0x000fe20000000000 */
[----:B------:R0:W-:Y:S04]  /*0a60*/  STS [R12], R19 ;  /* 0x000000130c007388 */ /* 0x0001e80000000800 */
[----:B------:R-:W-:Y:S04]  /*0a70*/  STS [R12+0x200], R7 ;  /* 0x000200070c007388 */ /* 0x000fe80000000800 */
[----:B------:R-:W-:Y:S04]  /*0a80*/  STS [R12+0x400], R21 ;  /* 0x000400150c007388 */ /* 0x000fe80000000800 */
[----:B------:R1:W-:Y:S01]  /*0a90*/  STS [R12+0x600], R15 ;  /* 0x0006000f0c007388 */ /* 0x0003e20000000800 */
[----:B------:R-:W-:-:S02]  /*0aa0*/  IMAD.SHL.U32 R2, R2, 0x4, RZ ;  /* 0x0000000402027824 */ /* 0x000fc400078e00ff */
[----:B------:R-:W-:Y:S01]  /*0ab0*/  FADD R20, R5, -UR4 ;  /* 0x8000000405147e21 */ /* 0x000fe20008000000 */
[----:B------:R-:W-:Y:S02]  /*0ac0*/  SHF.L.U32 R3, R0, 0xa, RZ ;  /* 0x0000000a00037819 */ /* 0x000fe400000006ff */
[----:B------:R-:W-:Y:S01]  /*0ad0*/  LOP3.LUT R2, R2, 0x1fc, RZ, 0xc0, !PT ;  /* 0x000001fc02027812 */ /* 0x000fe200078ec0ff */
[----:B------:R-:W-:Y:S02]  /*0ae0*/  IMAD.U32 R23, RZ, RZ, UR5 ;  /* 0x00000005ff177e24 */ /* 0x000fe4000f8e00ff */
[C---:B------:R-:W-:Y:S01]  /*0af0*/  FMUL R20, R11.reuse, R20 ;  /* 0x000000140b147220 */ /* 0x040fe20000400000 */
[----:B------:R-:W-:Y:S01]  /*0b00*/  LEA R13, R2, UR7, 0x2 ;  /* 0x00000007020d7c11 */ /* 0x000fe2000f8e10ff */
[----:B------:R-:W-:Y:S01]  /*0b10*/  FADD R8, R8, -UR4 ;  /* 0x8000000408087e21 */ /* 0x000fe20008000000 */
[----:B------:R-:W-:Y:S01]  /*0b20*/  LOP3.LUT R10, R2, R3, RZ, 0xfc, !PT ;  /* 0x00000003020a7212 */ /* 0x000fe200078efcff */
[----:B------:R-:W-:Y:S01]  /*0b30*/  FADD R18, R4, -UR4 ;  /* 0x8000000404127e21 */ /* 0x000fe20008000000 */
[----:B------:R-:W-:Y:S01]  /*0b40*/  FADD R2, R6, -UR4 ;  /* 0x8000000406027e21 */ /* 0x000fe20008000000 */
[----:B------:R-:W-:Y:S01]  /*0b50*/  BAR.SYNC.DEFER_BLOCKING 0x0 ;  /* 0x0000000000007b1d */ /* 0x000fe20000010000 */
[----:B0-----:R-:W-:Y:S01]  /*0b60*/  FFMA R19, R20, R23, UR6 ;  /* 0x0000000614137e23 */ /* 0x001fe20008000017 */
[C---:B------:R-:W-:Y:S01]  /*0b70*/  FMUL R18, R11.reuse, R18 ;  /* 0x000000120b127220 */ /* 0x040fe20000400000 */
[C---:B-1----:R-:W-:Y:S01]  /*0b80*/  FMUL R15, R11.reuse, R8 ;  /* 0x000000080b0f7220 */ /* 0x042fe20000400000 */
[----:B------:R-:W-:Y:S01]  /*0b90*/  MOV R20, UR5 ;  /* 0x0000000500147c02 */ /* 0x000fe20008000f00 */
[----:B------:R-:W-:Y:S01]  /*0ba0*/  FMUL R11, R11, R2 ;  /* 0x000000020b0b7220 */ /* 0x000fe20000400000 */
[----:B------:R-:W-:Y:S01]  /*0bb0*/  IMAD.U32 R21, RZ, RZ, UR5 ;  /* 0x00000005ff157e24 */ /* 0x000fe2000f8e00ff */
[----:B------:R-:W-:-:S02]  /*0bc0*/  MOV R22, UR5 ;  /* 0x0000000500167c02 */ /* 0x000fc40008000f00 */
[----:B------:R-:W-:Y:S01]  /*0bd0*/  SHF.R.S32.HI R3, RZ, 0x1f, R10 ;  /* 0x0000001fff037819 */ /* 0x000fe2000001140a */
[----:B------:R-:W-:Y:S01]  /*0be0*/  FFMA R20, R11, R20, UR6 ;  /* 0x000000060b147e23 */ /* 0x000fe20008000014 */
[----:B------:R-:W-:Y:S01]  /*0bf0*/  FFMA R11, R18, R21, UR6 ;  /* 0x00000006120b7e23 */ /* 0x000fe20008000015 */
[----:B------:R-:W-:Y:S01]  /*0c00*/  FFMA R18, R15, R22, UR6 ;  /* 0x000000060f127e23 */ /* 0x000fe20008000016 */
[----:B------:R-:W-:Y:S01]  /*0c10*/  LEA.HI R14, R3, R10, RZ, 0x8 ;  /* 0x0000000a030e7211 */ /* 0x000fe200078f40ff */
[----:B------:R-:W0:Y:S01]  /*0c20*/  LDS.128 R4, [R13] ;  /* 0x000000000d047984 */ /* 0x000e220000000c00 */
[C---:B------:R-:W-:Y:S01]  /*0c30*/  FSETP.GEU.AND P3, PT, R19.reuse, -R26, PT ;  /* 0x8000001a1300720b */ /* 0x040fe20003f6e000 */
[----:B------:R-:W-:Y:S01]  /*0c40*/  FADD R19, R19, R26 ;  /* 0x0000001a13137221 */ /* 0x000fe20000000000 */
[C---:B------:R-:W-:Y:S01]  /*0c50*/  FSETP.GEU.AND P2, PT, R11.reuse, -R16, PT ;  /* 0x800000100b00720b */ /* 0x040fe20003f4e000 */
[----:B------:R-:W-:Y:S01]  /*0c60*/  FADD R11, R11, R16 ;  /* 0x000000100b0b7221 */ /* 0x000fe20000000000 */
[C---:B------:R-:W-:Y:S01]  /*0c70*/  FSETP.GEU.AND P1, PT, R18.reuse, -R9, PT ;  /* 0x800000091200720b */ /* 0x040fe20003f2e000 */
[----:B------:R-:W-:Y:S01]  /*0c80*/  FADD R9, R18, R9 ;  /* 0x0000000912097221 */ /* 0x000fe20000000000 */
[C---:B------:R-:W-:Y:S01]  /*0c90*/  FSETP.GEU.AND P0, PT, R20.reuse, -R17, PT ;  /* 0x800000111400720b */ /* 0x040fe20003f0e000 */
[----:B------:R-:W-:Y:S01]  /*0ca0*/  FADD R17, R20, R17 ;  /* 0x0000001114117221 */ /* 0x000fe20000000000 */
[----:B------:R-:W-:-:S02]  /*0cb0*/  LOP3.LUT R3, R14, 0xffffff00, RZ, 0xc0, !PT ;  /* 0xffffff000e037812 */ /* 0x000fc400078ec0ff */
[----:B------:R-:W-:Y:S01]  /*0cc0*/  FSEL R19, R19, RZ, P3 ;  /* 0x000000ff13137208 */ /* 0x000fe20001800000 */
[----:B------:R-:W-:Y:S01]  /*0cd0*/  BAR.SYNC.DEFER_BLOCKING 0x0 ;  /* 0x0000000000007b1d */ /* 0x000fe20000010000 */
[----:B------:R-:W-:Y:S01]  /*0ce0*/  FSEL R11, R11, RZ, P2 ;  /* 0x000000ff0b0b7208 */ /* 0x000fe20001000000 */
[----:B------:R-:W-:Y:S01]  /*0cf0*/  IMAD.IADD R8, R10, 0x1, -R3 ;  /* 0x000000010a087824 */ /* 0x000fe200078e0a03 */
[----:B------:R-:W-:Y:S02]  /*0d00*/  FSEL R9, R9, RZ, P1 ;  /* 0x000000ff09097208 */ /* 0x000fe40000800000 */
[----:B------:R-:W-:-:S03]  /*0d10*/  FSEL R17, R17, RZ, P0 ;  /* 0x000000ff11117208 */ /* 0x000fc60000000000 */
[----:B------:R-:W1:Y:S01]  /*0d20*/  LDC.64 R2, c[0x0][0x240] ;  /* 0x00009000ff027b82 */ /* 0x000e620000000a00 */
[----:B------:R-:W-:Y:S01]  /*0d30*/  SHF.L.U32 R14, R14, 0x8, RZ ;  /* 0x000000080e0e7819 */ /* 0x000fe200000006ff */
[----:B------:R-:W-:Y:S01]  /*0d40*/  IMAD.U32 R23, RZ, RZ, UR9 ;  /* 0x00000009ff177e24 */ /* 0x000fe2000f8e00ff */
[----:B------:R-:W-:Y:S02]  /*0d50*/  PLOP3.LUT P4, PT, PT, PT, UP0, 0x80, 0x0 ;  /* 0x000000000000781c */ /* 0x000fe40003f8f008 */
[----:B------:R-:W-:Y:S01]  /*0d60*/  LOP3.LUT R15, R14, 0xffff0000, RZ, 0xc0, !PT ;  /* 0xffff00000e0f7812 */ /* 0x000fe200078ec0ff */
[----:B------:R-:W-:Y:S01]  /*0d70*/  IMAD R8, R23, 0x100, R8 ;  /* 0x0000010017087824 */ /* 0x000fe200078e0208 */
[----:B------:R2:W-:Y:S04]  /*0d80*/  STS [R12], R19 ;  /* 0x000000130c007388 */ /* 0x0005e80000000800 */
[----:B------:R2:W-:Y:S04]  /*0d90*/  STS [R12+0x200], R11 ;  /* 0x0002000b0c007388 */ /* 0x0005e80000000800 */
[----:B------:R2:W-:Y:S04]  /*0da0*/  STS [R12+0x400], R9 ;  /* 0x000400090c007388 */ /* 0x0005e80000000800 */
[----:B------:R2:W-:Y:S01]  /*0db0*/  STS [R12+0x600], R17 ;  /* 0x000600110c007388 */ /* 0x0005e20000000800 */
[----:B------:R-:W-:Y:S01]  /*0dc0*/  BAR.SYNC.DEFER_BLOCKING 0x0 ;  /* 0x0000000000007b1d */ /* 0x000fe20000010000 */
[----:B------:R-:W-:Y:S01]  /*0dd0*/  PLOP3.LUT P5, PT, PT, PT, UP0, 0x40, 0x0 ;  /* 0x000000000000781c */ /* 0x000fe20003fae808 */
[----:B------:R-:W-:-:S04]  /*0de0*/  IMAD.IADD R15, R8, 0x1, R15 ;  /* 0x00000001080f7824 */ /* 0x000fc800078e020f */
[----:B-1----:R-:W-:-:S05]  /*0df0*/  IMAD.WIDE R14, R15, 0x4, R2 ;  /* 0x000000040f0e7825 */ /* 0x002fca00078e0202 */
[----:B0-----:R2:W-:Y:S03]  /*0e00*/  @!P4 STG.E.128 desc[UR10][R14.64], R4 ;  /* 0x000000040e00c986 */ /* 0x0015e6000c101d0a */
[----:B------:R-:W-:Y:S05]  /*0e10*/  @!P5 EXIT ;  /* 0x000000000000d94d */ /* 0x000fea0003800000 */
[----:B--2---:R-:W0:Y:S01]  /*0e20*/  LDS.128 R4, [R13] ;  /* 0x000000000d047984 */ /* 0x004e220000000c00 */
[----:B------:R-:W-:-:S04]  /*0e30*/  SHF.R.S32.HI R9, RZ, 0x15, R0 ;  /* 0x00000015ff097819 */ /* 0x000fc80000011400 */
[----:B------:R-:W-:-:S04]  /*0e40*/  SGXT R9, R9, 0x1 ;  /* 0x000000010909781a */ /* 0x000fc80000000200 */
[----:B------:R-:W-:-:S04]  /*0e50*/  LEA.HI R9, R9, R10, RZ, 0x8 ;  /* 0x0000000a09097211 */ /* 0x000fc800078f40ff */
[----:B------:R-:W-:-:S04]  /*0e60*/  LEA R9, R9, 0x20000, 0x8 ;  /* 0x0002000009097811 */ /* 0x000fc800078e40ff */
[----:B------:R-:W-:-:S04]  /*0e70*/  LOP3.LUT R9, R9, 0xffff0000, RZ, 0xc0, !PT ;  /* 0xffff000009097812 */ /* 0x000fc800078ec0ff */
[----:B------:R-:W-:-:S05]  /*0e80*/  IADD3 R9, R8, R9, RZ ;  /* 0x0000000908097210 */ /* 0x000fca0007ffe0ff */
[----:B------:R-:W-:-:S05]  /*0e90*/  IMAD.WIDE R2, R9, 0x4, R2 ;  /* 0x0000000409027825 */ /* 0x000fca00078e0202 */
[----:B0-----:R-:W-:Y:S01]  /*0ea0*/  STG.E.128 desc[UR10][R2.64], R4 ;  /* 0x0000000402007986 */ /* 0x001fe2000c101d0a */
[----:B------:R-:W-:Y:S05]  /*0eb0*/  EXIT ;  /* 0x000000000000794d */ /* 0x000fea0003800000 */
.L_x_0:
[----:B------:R-:W-:-:S00]  /*0ec0*/  BRA `(.L_x_0) ;  /* 0xfffffffc00fc7947 */ /* 0x000fc0000383ffff */
[----:B------:R-:W-:-:S00]  /*0ed0*/  NOP ;  /* 0x0000000000007918 */ /* 0x000fc00000000000 */
        /* <DEDUP_REMOVED lines=10> */
.L_x_1:


//--------------------- .nv.global.init           --------------------------
	.section	.nv.global.init,"aw",@progbits
.nv.global.init:
	.type		_$_str,@object
	.size		_$_str,(_$_str_$_2 - _$_str)
_$_str:
        /*0000*/ 	.byte	0x5f, 0x5f, 0x43, 0x55, 0x44, 0x41, 0x5f, 0x46, 0x54, 0x5a, 0x00
	.type		_$_str_$_2,@object
	.size		_$_str_$_2,(.L_1 - _$_str_$_2)
_$_str_$_2:
        /*000b*/ 	.byte	0x5f, 0x5f, 0x43, 0x55, 0x44, 0x41, 0x5f, 0x50, 0x52, 0x45, 0x43, 0x5f, 0x53, 0x51, 0x52, 0x54
        /*001b*/ 	.byte	0x00
.L_1:


//--------------------- .nv.shared.triton_poi_fused__native_batch_norm_legit_no_training_add_relu_11 --------------------------
	.section	.nv.shared.triton_poi_fused__native_batch_norm_legit_no_training_add_relu_11,"aw",@nobits
	.sectionflags	@""
	.align	16
	.zero		1024


//--------------------- .nv.constant0.triton_poi_fused__native_batch_norm_legit_no_training_add_relu_11 --------------------------
	.section	.nv.constant0.triton_poi_fused__native_batch_norm_legit_no_training_add_relu_11,"a",@progbits
	.sectionflags	@""
	.align	4
.nv.constant0.triton_poi_fused__native_batch_norm_legit_no_training_add_relu_11:
	.zero		592
